//
// Generated by NVIDIA NVVM Compiler
//
// Compiler Build ID: CL-36424714
// Cuda compilation tools, release 13.0, V13.0.88
// Based on NVVM 20.0.0
//

.version 9.0
.target sm_100
.address_size 64

	// .globl	_Z13matrixMultGPUPiS_S_
// _ZZ13matrixMultGPUPiS_S_E3s_a has been demoted
// _ZZ13matrixMultGPUPiS_S_E3s_b has been demoted

.visible .entry _Z13matrixMultGPUPiS_S_(
	.param .u64 .ptr .align 1 _Z13matrixMultGPUPiS_S__param_0,
	.param .u64 .ptr .align 1 _Z13matrixMultGPUPiS_S__param_1,
	.param .u64 .ptr .align 1 _Z13matrixMultGPUPiS_S__param_2
)
{
	.reg .pred 	%p<4>;
	.reg .b32 	%r<116>;
	.reg .b64 	%rd<11>;
	// demoted variable
	.shared .align 4 .b8 _ZZ13matrixMultGPUPiS_S_E3s_a[3844];
	// demoted variable
	.shared .align 4 .b8 _ZZ13matrixMultGPUPiS_S_E3s_b[3844];
	ld.param.u64 	%rd1, [_Z13matrixMultGPUPiS_S__param_0];
	ld.param.u64 	%rd2, [_Z13matrixMultGPUPiS_S__param_1];
	ld.param.u64 	%rd3, [_Z13matrixMultGPUPiS_S__param_2];
	mov.u32 	%r3, %tid.x;
	mov.u32 	%r4, %ntid.x;
	mov.u32 	%r5, %ctaid.x;
	mad.lo.s32 	%r1, %r4, %r5, %r3;
	mov.u32 	%r6, %tid.y;
	mov.u32 	%r7, %ntid.y;
	mov.u32 	%r8, %ctaid.y;
	mad.lo.s32 	%r9, %r7, %r8, %r6;
	setp.gt.s32 	%p1, %r1, 30;
	setp.gt.u32 	%p2, %r9, 30;
	or.pred  	%p3, %p1, %p2;
	@%p3 bra 	$L__BB0_2;
	cvta.to.global.u64 	%rd4, %rd3;
	cvta.to.global.u64 	%rd5, %rd1;
	cvta.to.global.u64 	%rd6, %rd2;
	mul.lo.s32 	%r10, %r9, 31;
	add.s32 	%r11, %r10, %r1;
	mul.wide.s32 	%rd7, %r11, 4;
	add.s64 	%rd8, %rd5, %rd7;
	ld.global.u32 	%r12, [%rd8];
	shl.b32 	%r13, %r11, 2;
	mov.u32 	%r14, _ZZ13matrixMultGPUPiS_S_E3s_a;
	add.s32 	%r15, %r14, %r13;
	st.shared.u32 	[%r15], %r12;
	add.s64 	%rd9, %rd6, %rd7;
	ld.global.u32 	%r16, [%rd9];
	mov.u32 	%r17, _ZZ13matrixMultGPUPiS_S_E3s_b;
	add.s32 	%r18, %r17, %r13;
	st.shared.u32 	[%r18], %r16;
	shl.b32 	%r19, %r10, 2;
	add.s32 	%r20, %r14, %r19;
	ld.shared.u32 	%r21, [%r20];
	shl.b32 	%r22, %r1, 2;
	add.s32 	%r23, %r17, %r22;
	ld.shared.u32 	%r24, [%r23];
	mul.lo.s32 	%r25, %r24, %r21;
	ld.shared.u32 	%r26, [%r20+4];
	ld.shared.u32 	%r27, [%r23+124];
	mad.lo.s32 	%r28, %r27, %r26, %r25;
	ld.shared.u32 	%r29, [%r20+8];
	ld.shared.u32 	%r30, [%r23+248];
	mad.lo.s32 	%r31, %r30, %r29, %r28;
	ld.shared.u32 	%r32, [%r20+12];
	ld.shared.u32 	%r33, [%r23+372];
	mad.lo.s32 	%r34, %r33, %r32, %r31;
	ld.shared.u32 	%r35, [%r20+16];
	ld.shared.u32 	%r36, [%r23+496];
	mad.lo.s32 	%r37, %r36, %r35, %r34;
	ld.shared.u32 	%r38, [%r20+20];
	ld.shared.u32 	%r39, [%r23+620];
	mad.lo.s32 	%r40, %r39, %r38, %r37;
	ld.shared.u32 	%r41, [%r20+24];
	ld.shared.u32 	%r42, [%r23+744];
	mad.lo.s32 	%r43, %r42, %r41, %r40;
	ld.shared.u32 	%r44, [%r20+28];
	ld.shared.u32 	%r45, [%r23+868];
	mad.lo.s32 	%r46, %r45, %r44, %r43;
	ld.shared.u32 	%r47, [%r20+32];
	ld.shared.u32 	%r48, [%r23+992];
	mad.lo.s32 	%r49, %r48, %r47, %r46;
	ld.shared.u32 	%r50, [%r20+36];
	ld.shared.u32 	%r51, [%r23+1116];
	mad.lo.s32 	%r52, %r51, %r50, %r49;
	ld.shared.u32 	%r53, [%r20+40];
	ld.shared.u32 	%r54, [%r23+1240];
	mad.lo.s32 	%r55, %r54, %r53, %r52;
	ld.shared.u32 	%r56, [%r20+44];
	ld.shared.u32 	%r57, [%r23+1364];
	mad.lo.s32 	%r58, %r57, %r56, %r55;
	ld.shared.u32 	%r59, [%r20+48];
	ld.shared.u32 	%r60, [%r23+1488];
	mad.lo.s32 	%r61, %r60, %r59, %r58;
	ld.shared.u32 	%r62, [%r20+52];
	ld.shared.u32 	%r63, [%r23+1612];
	mad.lo.s32 	%r64, %r63, %r62, %r61;
	ld.shared.u32 	%r65, [%r20+56];
	ld.shared.u32 	%r66, [%r23+1736];
	mad.lo.s32 	%r67, %r66, %r65, %r64;
	ld.shared.u32 	%r68, [%r20+60];
	ld.shared.u32 	%r69, [%r23+1860];
	mad.lo.s32 	%r70, %r69, %r68, %r67;
	ld.shared.u32 	%r71, [%r20+64];
	ld.shared.u32 	%r72, [%r23+1984];
	mad.lo.s32 	%r73, %r72, %r71, %r70;
	ld.shared.u32 	%r74, [%r20+68];
	ld.shared.u32 	%r75, [%r23+2108];
	mad.lo.s32 	%r76, %r75, %r74, %r73;
	ld.shared.u32 	%r77, [%r20+72];
	ld.shared.u32 	%r78, [%r23+2232];
	mad.lo.s32 	%r79, %r78, %r77, %r76;
	ld.shared.u32 	%r80, [%r20+76];
	ld.shared.u32 	%r81, [%r23+2356];
	mad.lo.s32 	%r82, %r81, %r80, %r79;
	ld.shared.u32 	%r83, [%r20+80];
	ld.shared.u32 	%r84, [%r23+2480];
	mad.lo.s32 	%r85, %r84, %r83, %r82;
	ld.shared.u32 	%r86, [%r20+84];
	ld.shared.u32 	%r87, [%r23+2604];
	mad.lo.s32 	%r88, %r87, %r86, %r85;
	ld.shared.u32 	%r89, [%r20+88];
	ld.shared.u32 	%r90, [%r23+2728];
	mad.lo.s32 	%r91, %r90, %r89, %r88;
	ld.shared.u32 	%r92, [%r20+92];
	ld.shared.u32 	%r93, [%r23+2852];
	mad.lo.s32 	%r94, %r93, %r92, %r91;
	ld.shared.u32 	%r95, [%r20+96];
	ld.shared.u32 	%r96, [%r23+2976];
	mad.lo.s32 	%r97, %r96, %r95, %r94;
	ld.shared.u32 	%r98, [%r20+100];
	ld.shared.u32 	%r99, [%r23+3100];
	mad.lo.s32 	%r100, %r99, %r98, %r97;
	ld.shared.u32 	%r101, [%r20+104];
	ld.shared.u32 	%r102, [%r23+3224];
	mad.lo.s32 	%r103, %r102, %r101, %r100;
	ld.shared.u32 	%r104, [%r20+108];
	ld.shared.u32 	%r105, [%r23+3348];
	mad.lo.s32 	%r106, %r105, %r104, %r103;
	ld.shared.u32 	%r107, [%r20+112];
	ld.shared.u32 	%r108, [%r23+3472];
	mad.lo.s32 	%r109, %r108, %r107, %r106;
	ld.shared.u32 	%r110, [%r20+116];
	ld.shared.u32 	%r111, [%r23+3596];
	mad.lo.s32 	%r112, %r111, %r110, %r109;
	ld.shared.u32 	%r113, [%r20+120];
	ld.shared.u32 	%r114, [%r23+3720];
	mad.lo.s32 	%r115, %r114, %r113, %r112;
	add.s64 	%rd10, %rd4, %rd7;
	st.global.u32 	[%rd10], %r115;
$L__BB0_2:
	ret;

}


// ===== COMPILED SASS (sm_100) =====

	.target	sm_100

	.elftype	@"ET_EXEC"


//--------------------- .note.nv.tkinfo           --------------------------
	.section	.note.nv.tkinfo,"",@"SHT_NOTE"
	.sectionflags	@"SHF_NOTE_NV_TKINFO"
	.tkinfo
        /*0018*/ 	.word	0x00000002
        /*0030*/ 	.string	""
        /*0030*/ 	.string	"ptxas"
        /*0030*/ 	.string	"Cuda compilation tools, release 13.0, V13.0.88"
        /*0030*/ 	.string	"Build cuda_13.0.r13.0/compiler.36424714_0"
        /*0030*/ 	.string	"-arch sm_100 -m 64 "



//--------------------- .note.nv.cuinfo           --------------------------
	.section	.note.nv.cuinfo,"",@"SHT_NOTE"
	.sectionflags	@"SHF_NOTE_NV_CUINFO"
        /*0018*/ 	.short	0x0002
        /*001a*/ 	.short	0x0064
        /*001c*/ 	.short	0x0082
	.zero		2


//--------------------- .nv.info                  --------------------------
	.section	.nv.info,"",@"SHT_CUDA_INFO"
	.align	4


	//----- nvinfo : EIATTR_REGCOUNT
	.align		4
        /*0000*/ 	.byte	0x04, 0x2f
        /*0002*/ 	.short	(.L_1 - .L_0)
	.align		4
.L_0:
        /*0004*/ 	.word	index@(_Z13matrixMultGPUPiS_S_)
        /*0008*/ 	.word	0x0000001c


	//----- nvinfo : EIATTR_FRAME_SIZE
	.align		4
.L_1:
        /*000c*/ 	.byte	0x04, 0x11
        /*000e*/ 	.short	(.L_3 - .L_2)
	.align		4
.L_2:
        /*0010*/ 	.word	index@(_Z13matrixMultGPUPiS_S_)
        /*0014*/ 	.word	0x00000000


	//----- nvinfo : EIATTR_MIN_STACK_SIZE
	.align		4
.L_3:
        /*0018*/ 	.byte	0x04, 0x12
        /*001a*/ 	.short	(.L_5 - .L_4)
	.align		4
.L_4:
        /*001c*/ 	.word	index@(_Z13matrixMultGPUPiS_S_)
        /*0020*/ 	.word	0x00000000
.L_5:


//--------------------- .nv.compat                --------------------------
	.section	.nv.compat,"",@"SHT_CUDA_COMPAT_INFO"
	.align	4
        /*0000*/ 	.byte	0x02, 0x09, 0x00, 0x00, 0x02, 0x02, 0x01, 0x00, 0x02, 0x05, 0x05, 0x00, 0x03, 0x07, 0x01, 0x01
        /*0010*/ 	.byte	0x02, 0x03, 0x00, 0x00, 0x02, 0x06, 0x01, 0x00, 0x04, 0x0b, 0x08, 0x00, 0x09, 0x00, 0x00, 0x00
        /*0020*/ 	.byte	0x00, 0x00, 0x00, 0x00


//--------------------- .nv.info._Z13matrixMultGPUPiS_S_ --------------------------
	.section	.nv.info._Z13matrixMultGPUPiS_S_,"",@"SHT_CUDA_INFO"
	.sectionflags	@""
	.align	4


	//----- nvinfo : EIATTR_CUDA_API_VERSION
	.align		4
        /*0000*/ 	.byte	0x04, 0x37
        /*0002*/ 	.short	(.L_7 - .L_6)
.L_6:
        /*0004*/ 	.word	0x00000082


	//----- nvinfo : EIATTR_KPARAM_INFO
	.align		4
.L_7:
        /*0008*/ 	.byte	0x04, 0x17
        /*000a*/ 	.short	(.L_9 - .L_8)
.L_8:
        /*000c*/ 	.word	0x00000000
        /*0010*/ 	.short	0x0002
        /*0012*/ 	.short	0x0010
        /*0014*/ 	.byte	0x00, 0xf5, 0x21, 0x00


	//----- nvinfo : EIATTR_KPARAM_INFO
	.align		4
.L_9:
        /*0018*/ 	.byte	0x04, 0x17
        /*001a*/ 	.short	(.L_11 - .L_10)
.L_10:
        /*001c*/ 	.word	0x00000000
        /*0020*/ 	.short	0x0001
        /*0022*/ 	.short	0x0008
        /*0024*/ 	.byte	0x00, 0xf5, 0x21, 0x00


	//----- nvinfo : EIATTR_KPARAM_INFO
	.align		4
.L_11:
        /*0028*/ 	.byte	0x04, 0x17
        /*002a*/ 	.short	(.L_13 - .L_12)
.L_12:
        /*002c*/ 	.word	0x00000000
        /*0030*/ 	.short	0x0000
        /*0032*/ 	.short	0x0000
        /*0034*/ 	.byte	0x00, 0xf5, 0x21, 0x00


	//----- nvinfo : EIATTR_SPARSE_MMA_MASK
	.align		4
.L_13:
        /*0038*/ 	.byte	0x03, 0x50
        /*003a*/ 	.short	0x0000


	//----- nvinfo : EIATTR_MAXREG_COUNT
	.align		4
        /*003c*/ 	.byte	0x03, 0x1b
        /*003e*/ 	.short	0x00ff


	//----- nvinfo : EIATTR_MERCURY_ISA_VERSION
	.align		4
        /*0040*/ 	.byte	0x03, 0x5f
        /*0042*/ 	.short	0x0101


	//----- nvinfo : EIATTR_VRC_CTA_INIT_COUNT
	.align		4
        /*0044*/ 	.byte	0x02, 0x4a
	.zero		1
	.zero		1


	//----- nvinfo : EIATTR_EXIT_INSTR_OFFSETS
	.align		4
        /*0048*/ 	.byte	0x04, 0x1c
        /*004a*/ 	.short	(.L_15 - .L_14)


	//   ....[0]....
.L_14:
        /*004c*/ 	.word	0x000000b0


	//   ....[1]....
        /*0050*/ 	.word	0x000007f0


	//----- nvinfo : EIATTR_CBANK_PARAM_SIZE
	.align		4
.L_15:
        /*0054*/ 	.byte	0x03, 0x19
        /*0056*/ 	.short	0x0018


	//----- nvinfo : EIATTR_PARAM_CBANK
	.align		4
        /*0058*/ 	.byte	0x04, 0x0a
        /*005a*/ 	.short	(.L_17 - .L_16)
	.align		4
.L_16:
        /*005c*/ 	.word	index@(.nv.constant0._Z13matrixMultGPUPiS_S_)
        /*0060*/ 	.short	0x0380
        /*0062*/ 	.short	0x0018


	//----- nvinfo : EIATTR_SW_WAR
	.align		4
.L_17:
        /*0064*/ 	.byte	0x04, 0x36
        /*0066*/ 	.short	(.L_19 - .L_18)
.L_18:
        /*0068*/ 	.word	0x00000008
.L_19:


//--------------------- .nv.callgraph             --------------------------
	.section	.nv.callgraph,"",@"SHT_CUDA_CALLGRAPH"
	.align	4
	.sectionentsize	8
	.align		4
        /*0000*/ 	.word	0x00000000
	.align		4
        /*0004*/ 	.word	0xffffffff
	.align		4
        /*0008*/ 	.word	0x00000000
	.align		4
        /*000c*/ 	.word	0xfffffffe
	.align		4
        /*0010*/ 	.word	0x00000000
	.align		4
        /*0014*/ 	.word	0xfffffffd
	.align		4
        /*0018*/ 	.word	0x00000000
	.align		4
        /*001c*/ 	.word	0xfffffffc


//--------------------- .text._Z13matrixMultGPUPiS_S_ --------------------------
	.section	.text._Z13matrixMultGPUPiS_S_,"ax",@progbits
	.align	128
        .global         _Z13matrixMultGPUPiS_S_
        .type           _Z13matrixMultGPUPiS_S_,@function
        .size           _Z13matrixMultGPUPiS_S_,(.L_x_1 - _Z13matrixMultGPUPiS_S_)
        .other          _Z13matrixMultGPUPiS_S_,@"STO_CUDA_ENTRY STV_DEFAULT"
_Z13matrixMultGPUPiS_S_:
.text._Z13matrixMultGPUPiS_S_:
[----:B------:R-:W-:Y:S01]  /*0000*/  LDC R1, c[0x0][0x37c] ;  /* 0x0000df00ff017b82 */ /* 0x000fe20000000800 */
[----:B------:R-:W0:Y:S01]  /*0010*/  S2R R9, SR_TID.Y ;  /* 0x0000000000097919 */ /* 0x000e220000002200 */
[----:B------:R-:W1:Y:S01]  /*0020*/  LDCU UR4, c[0x0][0x360] ;  /* 0x00006c00ff0477ac */ /* 0x000e620008000800 */
[----:B------:R-:W0:Y:S01]  /*0030*/  S2R R2, SR_CTAID.Y ;  /* 0x0000000000027919 */ /* 0x000e220000002600 */
[----:B------:R-:W0:Y:S01]  /*0040*/  LDCU UR5, c[0x0][0x364] ;  /* 0x00006c80ff0577ac */ /* 0x000e220008000800 */
[----:B------:R-:W1:Y:S01]  /*0050*/  S2R R0, SR_TID.X ;  /* 0x0000000000007919 */ /* 0x000e620000002100 */
[----:B------:R-:W1:Y:S01]  /*0060*/  S2R R3, SR_CTAID.X ;  /* 0x0000000000037919 */ /* 0x000e620000002500 */
[----:B0-----:R-:W-:-:S05]  /*0070*/  IMAD R9, R2, UR5, R9 ;  /* 0x0000000502097c24 */ /* 0x001fca000f8e0209 */
[----:B------:R-:W-:Y:S01]  /*0080*/  ISETP.GT.U32.AND P0, PT, R9, 0x1e, PT ;  /* 0x0000001e0900780c */ /* 0x000fe20003f04070 */
[----:B-1----:R-:W-:-:S05]  /*0090*/  IMAD R0, R3, UR4, R0 ;  /* 0x0000000403007c24 */ /* 0x002fca000f8e0200 */
[----:B------:R-:W-:-:S13]  /*00a0*/  ISETP.GT.OR P0, PT, R0, 0x1e, P0 ;  /* 0x0000001e0000780c */ /* 0x000fda0000704670 */
[----:B------:R-:W-:Y:S05]  /*00b0*/  @P0 EXIT ;  /* 0x000000000000094d */ /* 0x000fea0003800000 */
[----:B------:R-:W0:Y:S01]  /*00c0*/  LDC.64 R4, c[0x0][0x380] ;  /* 0x0000e000ff047b82 */ /* 0x000e220000000a00 */
[----:B------:R-:W1:Y:S01]  /*00d0*/  LDCU.64 UR4, c[0x0][0x358] ;  /* 0x00006b00ff0477ac */ /* 0x000e620008000a00 */
[----:B------:R-:W-:-:S06]  /*00e0*/  IMAD R3, R9, 0x1f, R0 ;  /* 0x0000001f09037824 */ /* 0x000fcc00078e0200 */
[----:B------:R-:W2:Y:S01]  /*00f0*/  LDC.64 R6, c[0x0][0x388] ;  /* 0x0000e200ff067b82 */ /* 0x000ea20000000a00 */
[----:B0-----:R-:W-:-:S06]  /*0100*/  IMAD.WIDE R4, R3, 0x4, R4 ;  /* 0x0000000403047825 */ /* 0x001fcc00078e0204 */
[----:B-1----:R-:W3:Y:S01]  /*0110*/  LDG.E R4, desc[UR4][R4.64] ;  /* 0x0000000404047981 */ /* 0x002ee2000c1e1900 */
[----:B--2---:R-:W-:-:S06]  /*0120*/  IMAD.WIDE R6, R3, 0x4, R6 ;  /* 0x0000000403067825 */ /* 0x004fcc00078e0206 */
[----:B------:R-:W2:Y:S01]  /*0130*/  LDG.E R6, desc[UR4][R6.64] ;  /* 0x0000000406067981 */ /* 0x000ea2000c1e1900 */
[----:B------:R-:W0:Y:S01]  /*0140*/  S2R R11, SR_CgaCtaId ;  /* 0x00000000000b7919 */ /* 0x000e220000008800 */
[----:B------:R-:W-:-:S04]  /*0150*/  MOV R2, 0x400 ;  /* 0x0000040000027802 */ /* 0x000fc80000000f00 */
[----:B------:R-:W-:Y:S02]  /*0160*/  IADD3 R8, PT, PT, R2, 0xf04, RZ ;  /* 0x00000f0402087810 */ /* 0x000fe40007ffe0ff */
[C---:B0-----:R-:W-:Y:S02]  /*0170*/  LEA R2, R11.reuse, R2, 0x18 ;  /* 0x000000020b027211 */ /* 0x041fe400078ec0ff */
[----:B------:R-:W-:Y:S02]  /*0180*/  LEA R8, R11, R8, 0x18 ;  /* 0x000000080b087211 */ /* 0x000fe400078ec0ff */
[----:B------:R-:W-:Y:S01]  /*0190*/  LEA R11, R3, R2, 0x2 ;  /* 0x00000002030b7211 */ /* 0x000fe200078e10ff */
[----:B------:R-:W-:Y:S01]  /*01a0*/  IMAD R2, R9, 0x7c, R2 ;  /* 0x0000007c09027824 */ /* 0x000fe200078e0202 */
[-C--:B------:R-:W-:Y:S02]  /*01b0*/  LEA R13, R3, R8.reuse, 0x2 ;  /* 0x00000008030d7211 */ /* 0x080fe400078e10ff */
[----:B------:R-:W-:Y:S01]  /*01c0*/  LEA R0, R0, R8, 0x2 ;  /* 0x0000000800007211 */ /* 0x000fe200078e10ff */
[----:B---3--:R-:W-:Y:S04]  /*01d0*/  STS [R11], R4 ;  /* 0x000000040b007388 */ /* 0x008fe80000000800 */
[----:B--2---:R-:W-:Y:S04]  /*01e0*/  STS [R13], R6 ;  /* 0x000000060d007388 */ /* 0x004fe80000000800 */
[----:B------:R-:W-:Y:S04]  /*01f0*/  LDS R5, [R2] ;  /* 0x0000000002057984 */ /* 0x000fe80000000800 */
[----:B------:R-:W0:Y:S04]  /*0200*/  LDS R20, [R0] ;  /* 0x0000000000147984 */ /* 0x000e280000000800 */
[----:B------:R-:W-:Y:S04]  /*0210*/  LDS R21, [R2+0x4] ;  /* 0x0000040002157984 */ /* 0x000fe80000000800 */
[----:B------:R-:W1:Y:S04]  /*0220*/  LDS R22, [R0+0x7c] ;  /* 0x00007c0000167984 */ /* 0x000e680000000800 */
[----:B------:R-:W-:Y:S04]  /*0230*/  LDS R25, [R2+0x8] ;  /* 0x0000080002197984 */ /* 0x000fe80000000800 */
[----:B------:R-:W2:Y:S04]  /*0240*/  LDS R24, [R0+0xf8] ;  /* 0x0000f80000187984 */ /* 0x000ea80000000800 */
[----:B------:R-:W-:Y:S04]  /*0250*/  LDS R18, [R2+0xc] ;  /* 0x00000c0002127984 */ /* 0x000fe80000000800 */
[----:B------:R-:W3:Y:S04]  /*0260*/  LDS R19, [R0+0x174] ;  /* 0x0001740000137984 */ /* 0x000ee80000000800 */
[----:B------:R-:W-:Y:S04]  /*0270*/  LDS R16, [R2+0x10] ;  /* 0x0000100002107984 */ /* 0x000fe80000000800 */
[----:B------:R-:W4:Y:S04]  /*0280*/  LDS R17, [R0+0x1f0] ;  /* 0x0001f00000117984 */ /* 0x000f280000000800 */
[----:B------:R-:W-:Y:S04]  /*0290*/  LDS R14, [R2+0x14] ;  /* 0x00001400020e7984 */ /* 0x000fe80000000800 */
[----:B------:R-:W5:Y:S04]  /*02a0*/  LDS R15, [R0+0x26c] ;  /* 0x00026c00000f7984 */ /* 0x000f680000000800 */
[----:B------:R-:W-:Y:S04]  /*02b0*/  LDS R12, [R2+0x18] ;  /* 0x00001800020c7984 */ /* 0x000fe80000000800 */
[----:B------:R-:W5:Y:S04]  /*02c0*/  LDS R13, [R0+0x2e8] ;  /* 0x0002e800000d7984 */ /* 0x000f680000000800 */
[----:B------:R-:W-:Y:S04]  /*02d0*/  LDS R10, [R2+0x1c] ;  /* 0x00001c00020a7984 */ /* 0x000fe80000000800 */
[----:B------:R-:W5:Y:S04]  /*02e0*/  LDS R11, [R0+0x364] ;  /* 0x00036400000b7984 */ /* 0x000f680000000800 */
[----:B------:R-:W-:Y:S04]  /*02f0*/  LDS R8, [R2+0x20] ;  /* 0x0000200002087984 */ /* 0x000fe80000000800 */
[----:B------:R-:W5:Y:S01]  /*0300*/  LDS R9, [R0+0x3e0] ;  /* 0x0003e00000097984 */ /* 0x000f620000000800 */
[----:B0-----:R-:W-:-:S03]  /*0310*/  IMAD R20, R5, R20, RZ ;  /* 0x0000001405147224 */ /* 0x001fc600078e02ff */
[----:B------:R-:W-:Y:S04]  /*0320*/  LDS R6, [R2+0x24] ;  /* 0x0000240002067984 */ /* 0x000fe80000000800 */
[----:B------:R-:W0:Y:S01]  /*0330*/  LDS R7, [R0+0x45c] ;  /* 0x00045c0000077984 */ /* 0x000e220000000800 */
[----:B-1----:R-:W-:-:S03]  /*0340*/  IMAD R20, R21, R22, R20 ;  /* 0x0000001615147224 */ /* 0x002fc600078e0214 */
[----:B------:R-:W-:Y:S04]  /*0350*/  LDS R4, [R2+0x28] ;  /* 0x0000280002047984 */ /* 0x000fe80000000800 */
[----:B------:R-:W1:Y:S01]  /*0360*/  LDS R5, [R0+0x4d8] ;  /* 0x0004d80000057984 */ /* 0x000e620000000800 */
[----:B--2---:R-:W-:-:S03]  /*0370*/  IMAD R24, R25, R24, R20 ;  /* 0x0000001819187224 */ /* 0x004fc600078e0214 */
[----:B------:R-:W-:Y:S04]  /*0380*/  LDS R22, [R2+0x2c] ;  /* 0x00002c0002167984 */ /* 0x000fe80000000800 */
[----:B------:R-:W2:Y:S01]  /*0390*/  LDS R23, [R0+0x554] ;  /* 0x0005540000177984 */ /* 0x000ea20000000800 */
[----:B---3--:R-:W-:-:S03]  /*03a0*/  IMAD R24, R18, R19, R24 ;  /* 0x0000001312187224 */ /* 0x008fc600078e0218 */
[----:B------:R-:W-:Y:S04]  /*03b0*/  LDS R20, [R2+0x30] ;  /* 0x0000300002147984 */ /* 0x000fe80000000800 */
[----:B------:R-:W3:Y:S01]  /*03c0*/  LDS R21, [R0+0x5d0] ;  /* 0x0005d00000157984 */ /* 0x000ee20000000800 */
[----:B----4-:R-:W-:-:S03]  /*03d0*/  IMAD R24, R16, R17, R24 ;  /* 0x0000001110187224 */ /* 0x010fc600078e0218 */
[----:B------:R-:W-:Y:S04]  /*03e0*/  LDS R18, [R2+0x34] ;  /* 0x0000340002127984 */ /* 0x000fe80000000800 */
[----:B------:R-:W4:Y:S01]  /*03f0*/  LDS R19, [R0+0x64c] ;  /* 0x00064c0000137984 */ /* 0x000f220000000800 */
[----:B-----5:R-:W-:-:S03]  /*0400*/  IMAD R24, R14, R15, R24 ;  /* 0x0000000f0e187224 */ /* 0x020fc600078e0218 */
[----:B------:R-:W-:Y:S04]  /*0410*/  LDS R16, [R2+0x38] ;  /* 0x0000380002107984 */ /* 0x000fe80000000800 */
[----:B------:R-:W5:Y:S01]  /*0420*/  LDS R17, [R0+0x6c8] ;  /* 0x0006c80000117984 */ /* 0x000f620000000800 */
[----:B------:R-:W-:-:S03]  /*0430*/  IMAD R24, R12, R13, R24 ;  /* 0x0000000d0c187224 */ /* 0x000fc600078e0218 */
        /* <DEDUP_REMOVED lines=8> */
[----:B0-----:R-:W-:-:S03]  /*04c0*/  IMAD R24, R6, R7, R24 ;  /* 0x0000000706187224 */ /* 0x001fc600078e0218 */
[----:B------:R-:W-:Y:S04]  /*04d0*/  LDS R9, [R2+0x48] ;  /* 0x0000480002097984 */ /* 0x000fe80000000800 */
[----:B------:R-:W0:Y:S04]  /*04e0*/  LDS R8, [R0+0x8b8] ;  /* 0x0008b80000087984 */ /* 0x000e280000000800 */
[----:B------:R-:W-:Y:S04]  /*04f0*/  LDS R7, [R2+0x4c] ;  /* 0x00004c0002077984 */ /* 0x000fe80000000800 */
[----:B------:R-:W0:Y:S01]  /*0500*/  LDS R6, [R0+0x934] ;  /* 0x0009340000067984 */ /* 0x000e220000000800 */
[----:B-1----:R-:W-:-:S03]  /*0510*/  IMAD R24, R4, R5, R24 ;  /* 0x0000000504187224 */ /* 0x002fc600078e0218 */
[----:B------:R-:W-:Y:S01]  /*0520*/  LDS R5, [R2+0x50] ;  /* 0x0000500002057984 */ /* 0x000fe20000000800 */
[----:B--2---:R-:W-:-:S03]  /*0530*/  IMAD R24, R22, R23, R24 ;  /* 0x0000001716187224 */ /* 0x004fc600078e0218 */
[----:B------:R-:W1:Y:S01]  /*0540*/  LDS R4, [R0+0x9b0] ;  /* 0x0009b00000047984 */ /* 0x000e620000000800 */
[----:B---3--:R-:W-:-:S03]  /*0550*/  IMAD R24, R20, R21, R24 ;  /* 0x0000001514187224 */ /* 0x008fc600078e0218 */
[----:B------:R-:W-:Y:S04]  /*0560*/  LDS R22, [R2+0x54] ;  /* 0x0000540002167984 */ /* 0x000fe80000000800 */
[----:B------:R-:W2:Y:S01]  /*0570*/  LDS R23, [R0+0xa2c] ;  /* 0x000a2c0000177984 */ /* 0x000ea20000000800 */
[----:B----4-:R-:W-:-:S03]  /*0580*/  IMAD R24, R18, R19, R24 ;  /* 0x0000001312187224 */ /* 0x010fc600078e0218 */
[----:B------:R-:W-:Y:S04]  /*0590*/  LDS R20, [R2+0x58] ;  /* 0x0000580002147984 */ /* 0x000fe80000000800 */
[----:B------:R-:W3:Y:S01]  /*05a0*/  LDS R21, [R0+0xaa8] ;  /* 0x000aa80000157984 */ /* 0x000ee20000000800 */
[----:B-----5:R-:W-:-:S03]  /*05b0*/  IMAD R24, R16, R17, R24 ;  /* 0x0000001110187224 */ /* 0x020fc600078e0218 */
[----:B------:R-:W-:Y:S04]  /*05c0*/  LDS R18, [R2+0x5c] ;  /* 0x00005c0002127984 */ /* 0x000fe80000000800 */
[----:B------:R-:W4:Y:S01]  /*05d0*/  LDS R19, [R0+0xb24] ;  /* 0x000b240000137984 */ /* 0x000f220000000800 */
        /* <DEDUP_REMOVED lines=11> */
[----:B------:R-:W0:Y:S01]  /*0690*/  LDS R11, [R0+0xd14] ;  /* 0x000d1400000b7984 */ /* 0x000e220000000800 */
[----:B------:R-:W-:-:S03]  /*06a0*/  IMAD R24, R7, R6, R24 ;  /* 0x0000000607187224 */ /* 0x000fc600078e0218 */
[----:B------:R-:W-:Y:S04]  /*06b0*/  LDS R8, [R2+0x70] ;  /* 0x0000700002087984 */ /* 0x000fe80000000800 */
[----:B------:R-:W0:Y:S01]  /*06c0*/  LDS R9, [R0+0xd90] ;  /* 0x000d900000097984 */ /* 0x000e220000000800 */
[----:B-1----:R-:W-:-:S03]  /*06d0*/  IMAD R4, R5, R4, R24 ;  /* 0x0000000405047224 */ /* 0x002fc600078e0218 */
[----:B------:R-:W-:Y:S04]  /*06e0*/  LDS R6, [R2+0x74] ;  /* 0x0000740002067984 */ /* 0x000fe80000000800 */
[----:B------:R-:W1:Y:S04]  /*06f0*/  LDS R7, [R0+0xe0c] ;  /* 0x000e0c0000077984 */ /* 0x000e680000000800 */
[----:B------:R-:W-:Y:S04]  /*0700*/  LDS R24, [R2+0x78] ;  /* 0x0000780002187984 */ /* 0x000fe80000000800 */
[----:B------:R-:W1:Y:S01]  /*0710*/  LDS R25, [R0+0xe88] ;  /* 0x000e880000197984 */ /* 0x000e620000000800 */
[----:B--2---:R-:W-:-:S04]  /*0720*/  IMAD R4, R22, R23, R4 ;  /* 0x0000001716047224 */ /* 0x004fc800078e0204 */
[----:B---3--:R-:W-:-:S04]  /*0730*/  IMAD R4, R20, R21, R4 ;  /* 0x0000001514047224 */ /* 0x008fc800078e0204 */
[----:B----4-:R-:W-:Y:S02]  /*0740*/  IMAD R18, R18, R19, R4 ;  /* 0x0000001312127224 */ /* 0x010fe400078e0204 */
[----:B------:R-:W2:Y:S02]  /*0750*/  LDC.64 R4, c[0x0][0x390] ;  /* 0x0000e400ff047b82 */ /* 0x000ea40000000a00 */
[----:B-----5:R-:W-:-:S04]  /*0760*/  IMAD R16, R16, R17, R18 ;  /* 0x0000001110107224 */ /* 0x020fc800078e0212 */
[----:B------:R-:W-:-:S04]  /*0770*/  IMAD R14, R14, R15, R16 ;  /* 0x0000000f0e0e7224 */ /* 0x000fc800078e0210 */
[----:B------:R-:W-:-:S04]  /*0780*/  IMAD R12, R12, R13, R14 ;  /* 0x0000000d0c0c7224 */ /* 0x000fc800078e020e */
[----:B0-----:R-:W-:-:S04]  /*0790*/  IMAD R10, R10, R11, R12 ;  /* 0x0000000b0a0a7224 */ /* 0x001fc800078e020c */
[----:B------:R-:W-:-:S04]  /*07a0*/  IMAD R8, R8, R9, R10 ;  /* 0x0000000908087224 */ /* 0x000fc800078e020a */
[----:B-1----:R-:W-:Y:S02]  /*07b0*/  IMAD R6, R6, R7, R8 ;  /* 0x0000000706067224 */ /* 0x002fe400078e0208 */
[----:B--2---:R-:W-:-:S04]  /*07c0*/  IMAD.WIDE R4, R3, 0x4, R4 ;  /* 0x0000000403047825 */ /* 0x004fc800078e0204 */
[----:B------:R-:W-:-:S05]  /*07d0*/  IMAD R25, R24, R25, R6 ;  /* 0x0000001918197224 */ /* 0x000fca00078e0206 */
[----:B------:R-:W-:Y:S01]  /*07e0*/  STG.E desc[UR4][R4.64], R25 ;  /* 0x0000001904007986 */ /* 0x000fe2000c101904 */
[----:B------:R-:W-:Y:S05]  /*07f0*/  EXIT ;  /* 0x000000000000794d */ /* 0x000fea0003800000 */
.L_x_0:
[----:B------:R-:W-:-:S00]  /*0800*/  BRA `(.L_x_0) ;  /* 0xfffffffc00fc7947 */ /* 0x000fc0000383ffff */
[----:B------:R-:W-:-:S00]  /*0810*/  NOP ;  /* 0x0000000000007918 */ /* 0x000fc00000000000 */
        /* <DEDUP_REMOVED lines=14> */
.L_x_1:


//--------------------- .nv.shared._Z13matrixMultGPUPiS_S_ --------------------------
	.section	.nv.shared._Z13matrixMultGPUPiS_S_,"aw",@nobits
	.sectionflags	@""
	.align	4
.nv.shared._Z13matrixMultGPUPiS_S_:
	.zero		8712


//--------------------- .nv.shared.reserved.0     --------------------------
	.section	.nv.shared.reserved.0,"aw",@nobits
	.weak		__nv_reservedSMEM_offset_0_alias
	.size		__nv_reservedSMEM_offset_0_alias, 0, 64
	.other		__nv_reservedSMEM_offset_0_alias,@"STO_CUDA_RESERVED_SHARED STV_DEFAULT"
__nv_reservedSMEM_offset_0_alias:
	.zero		0
	.zero		64


//--------------------- .nv.constant0._Z13matrixMultGPUPiS_S_ --------------------------
	.section	.nv.constant0._Z13matrixMultGPUPiS_S_,"a",@progbits
	.sectionflags	@""
	.align	4
.nv.constant0._Z13matrixMultGPUPiS_S_:
	.zero		920


//--------------------- SYMBOLS --------------------------

	.type		.nv.reservedSmem.offset0,@object
	.size		.nv.reservedSmem.offset0,0x4
	.type		.nv.reservedSmem.cap,@object
	.size		.nv.reservedSmem.cap,0x4
